//
// Generated by NVIDIA NVVM Compiler
//
// Compiler Build ID: CL-36424714
// Cuda compilation tools, release 13.0, V13.0.88
// Based on NVVM 20.0.0
//

.version 9.0
.target sm_100
.address_size 64

	// .globl	_Z31find_max_collatz_steps_in_range7uint128S_PyPS_

.visible .entry _Z31find_max_collatz_steps_in_range7uint128S_PyPS_(
	.param .align 8 .b8 _Z31find_max_collatz_steps_in_range7uint128S_PyPS__param_0[16],
	.param .align 8 .b8 _Z31find_max_collatz_steps_in_range7uint128S_PyPS__param_1[16],
	.param .u64 .ptr .align 1 _Z31find_max_collatz_steps_in_range7uint128S_PyPS__param_2,
	.param .u64 .ptr .align 1 _Z31find_max_collatz_steps_in_range7uint128S_PyPS__param_3
)
{
	.reg .pred 	%p<20>;
	.reg .b32 	%r<13>;
	.reg .b64 	%rd<82>;

	ld.param.u64 	%rd2, [_Z31find_max_collatz_steps_in_range7uint128S_PyPS__param_1+8];
	ld.param.u64 	%rd79, [_Z31find_max_collatz_steps_in_range7uint128S_PyPS__param_0+8];
	ld.param.u64 	%rd1, [_Z31find_max_collatz_steps_in_range7uint128S_PyPS__param_1];
	ld.param.u64 	%rd80, [_Z31find_max_collatz_steps_in_range7uint128S_PyPS__param_0];
	ld.param.u64 	%rd40, [_Z31find_max_collatz_steps_in_range7uint128S_PyPS__param_2];
	ld.param.u64 	%rd41, [_Z31find_max_collatz_steps_in_range7uint128S_PyPS__param_3];
	mov.u32 	%r2, %ctaid.x;
	mov.u32 	%r1, %ntid.x;
	mov.u32 	%r3, %tid.x;
	mad.lo.s32 	%r4, %r2, %r1, %r3;
	cvt.u64.u32 	%rd5, %r4;
	add.s64 	%rd74, %rd80, %rd5;
	setp.ge.u64 	%p1, %rd74, %rd1;
	setp.ge.u64 	%p2, %rd79, %rd2;
	mov.b64 	%rd81, 0;
	and.pred  	%p3, %p1, %p2;
	@%p3 bra 	$L__BB0_13;
	mov.u32 	%r5, %nctaid.x;
	mul.lo.s32 	%r6, %r5, %r1;
	cvt.u64.u32 	%rd7, %r6;
	mov.b64 	%rd81, 0;
	mov.u64 	%rd75, %rd79;
$L__BB0_2:
	setp.eq.s64 	%p4, %rd74, 1;
	setp.eq.s64 	%p5, %rd75, 0;
	mov.b64 	%rd73, 1;
	mov.b64 	%rd72, 0;
	and.pred  	%p6, %p4, %p5;
	mov.u64 	%rd78, %rd72;
	@%p6 bra 	$L__BB0_12;
	mov.b64 	%rd78, 0;
	mov.u64 	%rd73, %rd74;
	mov.u64 	%rd72, %rd75;
$L__BB0_4:
	setp.ne.s64 	%p7, %rd75, 0;
	@%p7 bra 	$L__BB0_8;
	and.b64  	%rd51, %rd74, 1;
	setp.eq.b64 	%p10, %rd51, 1;
	@%p10 bra 	$L__BB0_7;
	shr.u64 	%rd74, %rd74, 1;
	mov.b64 	%rd75, 0;
	bra.uni 	$L__BB0_11;
$L__BB0_7:
	mad.lo.s64 	%rd74, %rd74, 3, 1;
	mov.b64 	%rd75, 0;
	bra.uni 	$L__BB0_11;
$L__BB0_8:
	and.b64  	%rd47, %rd74, 1;
	setp.eq.b64 	%p8, %rd47, 1;
	@%p8 bra 	$L__BB0_10;
	mov.b64 	{%r7, %r8}, %rd75;
	mov.b64 	{%r9, %r10}, %rd74;
	shf.l.wrap.b32 	%r11, %r10, %r7, 31;
	shf.l.wrap.b32 	%r12, %r9, %r10, 31;
	mov.b64 	%rd74, {%r12, %r11};
	shr.u64 	%rd75, %rd75, 1;
	bra.uni 	$L__BB0_11;
$L__BB0_10:
	mul.hi.u64 	%rd48, %rd74, 3;
	mad.lo.s64 	%rd49, %rd75, 3, %rd48;
	mad.lo.s64 	%rd73, %rd74, 3, 1;
	setp.eq.s64 	%p9, %rd73, 0;
	selp.u64 	%rd50, 1, 0, %p9;
	add.s64 	%rd72, %rd49, %rd50;
	mov.u64 	%rd74, %rd73;
	mov.u64 	%rd75, %rd72;
$L__BB0_11:
	add.s64 	%rd78, %rd78, 1;
	setp.ne.s64 	%p11, %rd74, 1;
	setp.ne.s64 	%p12, %rd75, 0;
	or.pred  	%p13, %p11, %p12;
	@%p13 bra 	$L__BB0_4;
$L__BB0_12:
	setp.gt.u64 	%p14, %rd78, %rd81;
	selp.b64 	%rd79, %rd72, %rd79, %p14;
	selp.b64 	%rd80, %rd73, %rd80, %p14;
	max.u64 	%rd81, %rd78, %rd81;
	add.s64 	%rd74, %rd73, %rd7;
	setp.lt.u64 	%p15, %rd74, %rd5;
	selp.u64 	%rd56, 1, 0, %p15;
	add.s64 	%rd75, %rd72, %rd56;
	setp.lt.u64 	%p16, %rd74, %rd1;
	setp.lt.u64 	%p17, %rd75, %rd2;
	or.pred  	%p18, %p16, %p17;
	@%p18 bra 	$L__BB0_2;
$L__BB0_13:
	cvta.to.global.u64 	%rd57, %rd40;
	atom.global.max.u64 	%rd58, [%rd57], %rd81;
	bar.sync 	0;
	setp.le.u64 	%p19, %rd81, %rd58;
	@%p19 bra 	$L__BB0_15;
	cvta.to.global.u64 	%rd59, %rd41;
	atom.global.exch.b64 	%rd60, [%rd59], %rd80;
	atom.global.exch.b64 	%rd61, [%rd59+8], %rd79;
$L__BB0_15:
	ret;

}


// ===== COMPILED SASS (sm_100) =====

	.target	sm_100

	.elftype	@"ET_EXEC"


//--------------------- .note.nv.tkinfo           --------------------------
	.section	.note.nv.tkinfo,"",@"SHT_NOTE"
	.sectionflags	@"SHF_NOTE_NV_TKINFO"
	.tkinfo
        /*0018*/ 	.word	0x00000002
        /*0030*/ 	.string	""
        /*0030*/ 	.string	"ptxas"
        /*0030*/ 	.string	"Cuda compilation tools, release 13.0, V13.0.88"
        /*0030*/ 	.string	"Build cuda_13.0.r13.0/compiler.36424714_0"
        /*0030*/ 	.string	"-arch sm_100 -m 64 "



//--------------------- .note.nv.cuinfo           --------------------------
	.section	.note.nv.cuinfo,"",@"SHT_NOTE"
	.sectionflags	@"SHF_NOTE_NV_CUINFO"
        /*0018*/ 	.short	0x0002
        /*001a*/ 	.short	0x0064
        /*001c*/ 	.short	0x0082
	.zero		2


//--------------------- .nv.info                  --------------------------
	.section	.nv.info,"",@"SHT_CUDA_INFO"
	.align	4


	//----- nvinfo : EIATTR_REGCOUNT
	.align		4
        /*0000*/ 	.byte	0x04, 0x2f
        /*0002*/ 	.short	(.L_1 - .L_0)
	.align		4
.L_0:
        /*0004*/ 	.word	index@(_Z31find_max_collatz_steps_in_range7uint128S_PyPS_)
        /*0008*/ 	.word	0x0000001b


	//----- nvinfo : EIATTR_FRAME_SIZE
	.align		4
.L_1:
        /*000c*/ 	.byte	0x04, 0x11
        /*000e*/ 	.short	(.L_3 - .L_2)
	.align		4
.L_2:
        /*0010*/ 	.word	index@(_Z31find_max_collatz_steps_in_range7uint128S_PyPS_)
        /*0014*/ 	.word	0x00000000


	//----- nvinfo : EIATTR_MIN_STACK_SIZE
	.align		4
.L_3:
        /*0018*/ 	.byte	0x04, 0x12
        /*001a*/ 	.short	(.L_5 - .L_4)
	.align		4
.L_4:
        /*001c*/ 	.word	index@(_Z31find_max_collatz_steps_in_range7uint128S_PyPS_)
        /*0020*/ 	.word	0x00000000
.L_5:


//--------------------- .nv.compat                --------------------------
	.section	.nv.compat,"",@"SHT_CUDA_COMPAT_INFO"
	.align	4
        /*0000*/ 	.byte	0x02, 0x09, 0x00, 0x00, 0x02, 0x02, 0x01, 0x00, 0x02, 0x05, 0x05, 0x00, 0x03, 0x07, 0x01, 0x01
        /*0010*/ 	.byte	0x02, 0x03, 0x00, 0x00, 0x02, 0x06, 0x01, 0x00, 0x04, 0x0b, 0x08, 0x00, 0x09, 0x00, 0x00, 0x00
        /*0020*/ 	.byte	0x00, 0x00, 0x00, 0x00


//--------------------- .nv.info._Z31find_max_collatz_steps_in_range7uint128S_PyPS_ --------------------------
	.section	.nv.info._Z31find_max_collatz_steps_in_range7uint128S_PyPS_,"",@"SHT_CUDA_INFO"
	.sectionflags	@""
	.align	4


	//----- nvinfo : EIATTR_CUDA_API_VERSION
	.align		4
        /*0000*/ 	.byte	0x04, 0x37
        /*0002*/ 	.short	(.L_7 - .L_6)
.L_6:
        /*0004*/ 	.word	0x00000082


	//----- nvinfo : EIATTR_KPARAM_INFO
	.align		4
.L_7:
        /*0008*/ 	.byte	0x04, 0x17
        /*000a*/ 	.short	(.L_9 - .L_8)
.L_8:
        /*000c*/ 	.word	0x00000000
        /*0010*/ 	.short	0x0003
        /*0012*/ 	.short	0x0028
        /*0014*/ 	.byte	0x00, 0xf5, 0x21, 0x00


	//----- nvinfo : EIATTR_KPARAM_INFO
	.align		4
.L_9:
        /*0018*/ 	.byte	0x04, 0x17
        /*001a*/ 	.short	(.L_11 - .L_10)
.L_10:
        /*001c*/ 	.word	0x00000000
        /*0020*/ 	.short	0x0002
        /*0022*/ 	.short	0x0020
        /*0024*/ 	.byte	0x00, 0xf5, 0x21, 0x00


	//----- nvinfo : EIATTR_KPARAM_INFO
	.align		4
.L_11:
        /*0028*/ 	.byte	0x04, 0x17
        /*002a*/ 	.short	(.L_13 - .L_12)
.L_12:
        /*002c*/ 	.word	0x00000000
        /*0030*/ 	.short	0x0001
        /*0032*/ 	.short	0x0010
        /*0034*/ 	.byte	0x00, 0xf0, 0x41, 0x00


	//----- nvinfo : EIATTR_KPARAM_INFO
	.align		4
.L_13:
        /*0038*/ 	.byte	0x04, 0x17
        /*003a*/ 	.short	(.L_15 - .L_14)
.L_14:
        /*003c*/ 	.word	0x00000000
        /*0040*/ 	.short	0x0000
        /*0042*/ 	.short	0x0000
        /*0044*/ 	.byte	0x00, 0xf0, 0x41, 0x00


	//----- nvinfo : EIATTR_SPARSE_MMA_MASK
	.align		4
.L_15:
        /*0048*/ 	.byte	0x03, 0x50
        /*004a*/ 	.short	0x0000


	//----- nvinfo : EIATTR_MAXREG_COUNT
	.align		4
        /*004c*/ 	.byte	0x03, 0x1b
        /*004e*/ 	.short	0x00ff


	//----- nvinfo : EIATTR_NUM_BARRIERS
	.align		4
        /*0050*/ 	.byte	0x02, 0x4c
        /*0052*/ 	.byte	0x01
	.zero		1


	//----- nvinfo : EIATTR_MERCURY_ISA_VERSION
	.align		4
        /*0054*/ 	.byte	0x03, 0x5f
        /*0056*/ 	.short	0x0101


	//----- nvinfo : EIATTR_VRC_CTA_INIT_COUNT
	.align		4
        /*0058*/ 	.byte	0x02, 0x4a
	.zero		1
	.zero		1


	//----- nvinfo : EIATTR_EXIT_INSTR_OFFSETS
	.align		4
        /*005c*/ 	.byte	0x04, 0x1c
        /*005e*/ 	.short	(.L_17 - .L_16)


	//   ....[0]....
.L_16:
        /*0060*/ 	.word	0x000008b0


	//   ....[1]....
        /*0064*/ 	.word	0x00000940


	//----- nvinfo : EIATTR_CRS_STACK_SIZE
	.align		4
.L_17:
        /*0068*/ 	.byte	0x04, 0x1e
        /*006a*/ 	.short	(.L_19 - .L_18)
.L_18:
        /*006c*/ 	.word	0x00000000


	//----- nvinfo : EIATTR_CBANK_PARAM_SIZE
	.align		4
.L_19:
        /*0070*/ 	.byte	0x03, 0x19
        /*0072*/ 	.short	0x0030


	//----- nvinfo : EIATTR_PARAM_CBANK
	.align		4
        /*0074*/ 	.byte	0x04, 0x0a
        /*0076*/ 	.short	(.L_21 - .L_20)
	.align		4
.L_20:
        /*0078*/ 	.word	index@(.nv.constant0._Z31find_max_collatz_steps_in_range7uint128S_PyPS_)
        /*007c*/ 	.short	0x0380
        /*007e*/ 	.short	0x0030


	//----- nvinfo : EIATTR_SW_WAR
	.align		4
.L_21:
        /*0080*/ 	.byte	0x04, 0x36
        /*0082*/ 	.short	(.L_23 - .L_22)
.L_22:
        /*0084*/ 	.word	0x00000008
.L_23:


//--------------------- .nv.callgraph             --------------------------
	.section	.nv.callgraph,"",@"SHT_CUDA_CALLGRAPH"
	.align	4
	.sectionentsize	8
	.align		4
        /*0000*/ 	.word	0x00000000
	.align		4
        /*0004*/ 	.word	0xffffffff
	.align		4
        /*0008*/ 	.word	0x00000000
	.align		4
        /*000c*/ 	.word	0xfffffffe
	.align		4
        /*0010*/ 	.word	0x00000000
	.align		4
        /*0014*/ 	.word	0xfffffffd
	.align		4
        /*0018*/ 	.word	0x00000000
	.align		4
        /*001c*/ 	.word	0xfffffffc


//--------------------- .text._Z31find_max_collatz_steps_in_range7uint128S_PyPS_ --------------------------
	.section	.text._Z31find_max_collatz_steps_in_range7uint128S_PyPS_,"ax",@progbits
	.align	128
        .global         _Z31find_max_collatz_steps_in_range7uint128S_PyPS_
        .type           _Z31find_max_collatz_steps_in_range7uint128S_PyPS_,@function
        .size           _Z31find_max_collatz_steps_in_range7uint128S_PyPS_,(.L_x_10 - _Z31find_max_collatz_steps_in_range7uint128S_PyPS_)
        .other          _Z31find_max_collatz_steps_in_range7uint128S_PyPS_,@"STO_CUDA_ENTRY STV_DEFAULT"
_Z31find_max_collatz_steps_in_range7uint128S_PyPS_:
.text._Z31find_max_collatz_steps_in_range7uint128S_PyPS_:
[----:B------:R-:W-:Y:S01]  /*0000*/  LDC R1, c[0x0][0x37c] ;  /* 0x0000df00ff017b82 */ /* 0x000fe20000000800 */
[----:B------:R-:W0:Y:S07]  /*0010*/  S2R R0, SR_TID.X ;  /* 0x0000000000007919 */ /* 0x000e2e0000002100 */
[----:B------:R-:W0:Y:S01]  /*0020*/  S2UR UR4, SR_CTAID.X ;  /* 0x00000000000479c3 */ /* 0x000e220000002500 */
[----:B------:R-:W1:Y:S01]  /*0030*/  LDCU.128 UR8, c[0x0][0x380] ;  /* 0x00007000ff0877ac */ /* 0x000e620008000c00 */
[----:B------:R-:W-:Y:S01]  /*0040*/  BSSY.RECONVERGENT B0, `(.L_x_0) ;  /* 0x0000081000007945 */ /* 0x000fe20003800200 */
[----:B------:R-:W-:Y:S01]  /*0050*/  CS2R R12, SRZ ;  /* 0x00000000000c7805 */ /* 0x000fe2000001ff00 */
[----:B------:R-:W2:Y:S04]  /*0060*/  LDCU.64 UR14, c[0x0][0x380] ;  /* 0x00007000ff0e77ac */ /* 0x000ea80008000a00 */
[----:B------:R-:W0:Y:S01]  /*0070*/  LDC R17, c[0x0][0x360] ;  /* 0x0000d800ff117b82 */ /* 0x000e220000000800 */
[----:B------:R-:W3:Y:S01]  /*0080*/  LDCU.64 UR12, c[0x0][0x388] ;  /* 0x00007100ff0c77ac */ /* 0x000ee20008000a00 */
[----:B------:R-:W4:Y:S06]  /*0090*/  LDCU.64 UR6, c[0x0][0x358] ;  /* 0x00006b00ff0677ac */ /* 0x000f2c0008000a00 */
[----:B------:R-:W5:Y:S01]  /*00a0*/  LDC.64 R2, c[0x0][0x398] ;  /* 0x0000e600ff027b82 */ /* 0x000f620000000a00 */
[----:B-1----:R-:W-:-:S02]  /*00b0*/  IMAD.U32 R8, RZ, RZ, UR11 ;  /* 0x0000000bff087e24 */ /* 0x002fc4000f8e00ff */
[----:B--2---:R-:W-:-:S05]  /*00c0*/  IMAD.U32 R10, RZ, RZ, UR14 ;  /* 0x0000000eff0a7e24 */ /* 0x004fca000f8e00ff */
[----:B------:R-:W1:Y:S01]  /*00d0*/  LDC.64 R4, c[0x0][0x390] ;  /* 0x0000e400ff047b82 */ /* 0x000e620000000a00 */
[----:B------:R-:W-:Y:S02]  /*00e0*/  IMAD.U32 R11, RZ, RZ, UR15 ;  /* 0x0000000fff0b7e24 */ /* 0x000fe4000f8e00ff */
[----:B---3--:R-:W-:Y:S02]  /*00f0*/  IMAD.U32 R14, RZ, RZ, UR12 ;  /* 0x0000000cff0e7e24 */ /* 0x008fe4000f8e00ff */
[----:B------:R-:W-:Y:S02]  /*0100*/  IMAD.U32 R15, RZ, RZ, UR13 ;  /* 0x0000000dff0f7e24 */ /* 0x000fe4000f8e00ff */
[----:B0-----:R-:W-:-:S05]  /*0110*/  IMAD R0, R17, UR4, R0 ;  /* 0x0000000411007c24 */ /* 0x001fca000f8e0200 */
[----:B------:R-:W-:Y:S02]  /*0120*/  IADD3 R6, P1, PT, R0, UR8, RZ ;  /* 0x0000000800067c10 */ /* 0x000fe4000ff3e0ff */
[----:B-----5:R-:W-:-:S03]  /*0130*/  ISETP.LE.U32.AND P0, PT, R2, UR10, PT ;  /* 0x0000000a02007c0c */ /* 0x020fc6000bf03070 */
[----:B------:R-:W-:Y:S01]  /*0140*/  IMAD.X R2, RZ, RZ, UR9, P1 ;  /* 0x00000009ff027e24 */ /* 0x000fe200088e06ff */
[----:B------:R-:W-:Y:S02]  /*0150*/  ISETP.GE.U32.AND.EX P0, PT, R8, R3, PT, P0 ;  /* 0x000000030800720c */ /* 0x000fe40003f06100 */
[----:B-1----:R-:W-:-:S04]  /*0160*/  ISETP.GE.U32.AND P1, PT, R6, R4, PT ;  /* 0x000000040600720c */ /* 0x002fc80003f26070 */
[----:B------:R-:W-:-:S13]  /*0170*/  ISETP.GE.U32.AND.EX P1, PT, R2, R5, PT, P1 ;  /* 0x000000050200720c */ /* 0x000fda0003f26110 */
[----:B----4-:R-:W-:Y:S05]  /*0180*/  @P0 BRA P1, `(.L_x_1) ;  /* 0x0000000400b00947 */ /* 0x010fea0000800000 */
[----:B------:R-:W0:Y:S01]  /*0190*/  LDCU UR4, c[0x0][0x370] ;  /* 0x00006e00ff0477ac */ /* 0x000e220008000800 */
[----:B------:R-:W-:Y:S01]  /*01a0*/  CS2R R12, SRZ ;  /* 0x00000000000c7805 */ /* 0x000fe2000001ff00 */
[----:B------:R-:W-:Y:S02]  /*01b0*/  IMAD.U32 R7, RZ, RZ, UR12 ;  /* 0x0000000cff077e24 */ /* 0x000fe4000f8e00ff */
[----:B------:R-:W-:Y:S02]  /*01c0*/  IMAD.U32 R24, RZ, RZ, UR13 ;  /* 0x0000000dff187e24 */ /* 0x000fe4000f8e00ff */
[----:B0-----:R-:W-:-:S07]  /*01d0*/  IMAD R17, R17, UR4, RZ ;  /* 0x0000000411117c24 */ /* 0x001fce000f8e02ff */
.L_x_8:
[----:B------:R-:W-:Y:S01]  /*01e0*/  ISETP.NE.U32.AND P0, PT, R7, RZ, PT ;  /* 0x000000ff0700720c */ /* 0x000fe20003f05070 */
[----:B------:R-:W-:Y:S01]  /*01f0*/  BSSY.RECONVERGENT B1, `(.L_x_2) ;  /* 0x000004e000017945 */ /* 0x000fe20003800200 */
[----:B------:R-:W-:Y:S01]  /*0200*/  ISETP.EQ.U32.AND P1, PT, R6, 0x1, PT ;  /* 0x000000010600780c */ /* 0x000fe20003f22070 */
[----:B------:R-:W-:Y:S01]  /*0210*/  IMAD.MOV.U32 R8, RZ, RZ, 0x1 ;  /* 0x00000001ff087424 */ /* 0x000fe200078e00ff */
[----:B------:R-:W-:Y:S01]  /*0220*/  ISETP.NE.AND.EX P0, PT, R24, RZ, PT, P0 ;  /* 0x000000ff1800720c */ /* 0x000fe20003f05300 */
[----:B------:R-:W-:Y:S01]  /*0230*/  IMAD.MOV.U32 R22, RZ, RZ, RZ ;  /* 0x000000ffff167224 */ /* 0x000fe200078e00ff */
[----:B------:R-:W-:Y:S01]  /*0240*/  ISETP.EQ.AND.EX P1, PT, R2, RZ, PT, P1 ;  /* 0x000000ff0200720c */ /* 0x000fe20003f22310 */
[----:B------:R-:W-:Y:S02]  /*0250*/  IMAD.MOV.U32 R3, RZ, RZ, RZ ;  /* 0x000000ffff037224 */ /* 0x000fe400078e00ff */
[----:B------:R-:W-:Y:S02]  /*0260*/  IMAD.MOV.U32 R20, RZ, RZ, RZ ;  /* 0x000000ffff147224 */ /* 0x000fe400078e00ff */
[----:B------:R-:W-:-:S02]  /*0270*/  IMAD.MOV.U32 R19, RZ, RZ, RZ ;  /* 0x000000ffff137224 */ /* 0x000fc400078e00ff */
[----:B------:R-:W-:-:S06]  /*0280*/  IMAD.MOV.U32 R16, RZ, RZ, RZ ;  /* 0x000000ffff107224 */ /* 0x000fcc00078e00ff */
[----:B------:R-:W-:Y:S05]  /*0290*/  @!P0 BRA P1, `(.L_x_3) ;  /* 0x00000004000c8947 */ /* 0x000fea0000800000 */
[----:B------:R-:W-:Y:S02]  /*02a0*/  IMAD.MOV.U32 R19, RZ, RZ, RZ ;  /* 0x000000ffff137224 */ /* 0x000fe400078e00ff */
[----:B------:R-:W-:Y:S02]  /*02b0*/  IMAD.MOV.U32 R16, RZ, RZ, RZ ;  /* 0x000000ffff107224 */ /* 0x000fe400078e00ff */
[----:B------:R-:W-:Y:S02]  /*02c0*/  IMAD.MOV.U32 R8, RZ, RZ, R6 ;  /* 0x000000ffff087224 */ /* 0x000fe400078e0006 */
[----:B------:R-:W-:Y:S02]  /*02d0*/  IMAD.MOV.U32 R22, RZ, RZ, R2 ;  /* 0x000000ffff167224 */ /* 0x000fe400078e0002 */
[----:B------:R-:W-:Y:S02]  /*02e0*/  IMAD.MOV.U32 R3, RZ, RZ, R7 ;  /* 0x000000ffff037224 */ /* 0x000fe400078e0007 */
[----:B------:R-:W-:-:S07]  /*02f0*/  IMAD.MOV.U32 R20, RZ, RZ, R24 ;  /* 0x000000ffff147224 */ /* 0x000fce00078e0018 */
.L_x_7:
[----:B------:R-:W-:Y:S01]  /*0300*/  ISETP.NE.U32.AND P0, PT, R7, RZ, PT ;  /* 0x000000ff0700720c */ /* 0x000fe20003f05070 */
[----:B------:R-:W-:Y:S01]  /*0310*/  BSSY.RECONVERGENT B2, `(.L_x_4) ;  /* 0x0000034000027945 */ /* 0x000fe20003800200 */
[----:B------:R-:W-:Y:S01]  /*0320*/  IMAD.MOV.U32 R9, RZ, RZ, R6 ;  /* 0x000000ffff097224 */ /* 0x000fe200078e0006 */
[----:B------:R-:W-:Y:S01]  /*0330*/  MOV R18, R24 ;  /* 0x0000001800127202 */ /* 0x000fe20000000f00 */
[----:B------:R-:W-:Y:S01]  /*0340*/  IMAD.MOV.U32 R21, RZ, RZ, R2 ;  /* 0x000000ffff157224 */ /* 0x000fe200078e0002 */
[----:B------:R-:W-:Y:S01]  /*0350*/  ISETP.NE.AND.EX P0, PT, R24, RZ, PT, P0 ;  /* 0x000000ff1800720c */ /* 0x000fe20003f05300 */
[----:B------:R-:W-:-:S12]  /*0360*/  IMAD.MOV.U32 R23, RZ, RZ, R7 ;  /* 0x000000ffff177224 */ /* 0x000fd800078e0007 */
[----:B------:R-:W-:Y:S05]  /*0370*/  @P0 BRA `(.L_x_5) ;  /* 0x0000000000380947 */ /* 0x000fea0003800000 */
[----:B------:R-:W-:Y:S01]  /*0380*/  LOP3.LUT R4, R6, 0x1, RZ, 0xc0, !PT ;  /* 0x0000000106047812 */ /* 0x000fe200078ec0ff */
[----:B------:R-:W-:Y:S02]  /*0390*/  IMAD.MOV.U32 R7, RZ, RZ, RZ ;  /* 0x000000ffff077224 */ /* 0x000fe400078e00ff */
[----:B------:R-:W-:Y:S01]  /*03a0*/  IMAD.MOV.U32 R24, RZ, RZ, RZ ;  /* 0x000000ffff187224 */ /* 0x000fe200078e00ff */
[----:B------:R-:W-:-:S04]  /*03b0*/  ISETP.NE.U32.AND P0, PT, R4, 0x1, PT ;  /* 0x000000010400780c */ /* 0x000fc80003f05070 */
[----:B------:R-:W-:-:S13]  /*03c0*/  ISETP.NE.U32.AND.EX P0, PT, RZ, RZ, PT, P0 ;  /* 0x000000ffff00720c */ /* 0x000fda0003f05100 */
[----:B------:R-:W-:Y:S01]  /*03d0*/  @!P0 IMAD.MOV.U32 R4, RZ, RZ, 0x1 ;  /* 0x00000001ff048424 */ /* 0x000fe200078e00ff */
[--C-:B------:R-:W-:Y:S01]  /*03e0*/  @P0 SHF.R.U64 R6, R6, 0x1, R2.reuse ;  /* 0x0000000106060819 */ /* 0x100fe20000001202 */
[----:B------:R-:W-:Y:S01]  /*03f0*/  @!P0 IMAD.MOV.U32 R5, RZ, RZ, 0x0 ;  /* 0x00000000ff058424 */ /* 0x000fe200078e00ff */
[----:B------:R-:W-:Y:S01]  /*0400*/  @P0 SHF.R.U32.HI R2, RZ, 0x1, R2 ;  /* 0x00000001ff020819 */ /* 0x000fe20000011602 */
[----:B------:R-:W-:Y:S02]  /*0410*/  @!P0 IMAD R21, R21, 0x3, RZ ;  /* 0x0000000315158824 */ /* 0x000fe400078e02ff */
[----:B------:R-:W-:-:S04]  /*0420*/  @!P0 IMAD.WIDE.U32 R4, R9, 0x3, R4 ;  /* 0x0000000309048825 */ /* 0x000fc800078e0004 */
[----:B------:R-:W-:Y:S02]  /*0430*/  @!P0 IMAD.IADD R2, R5, 0x1, R21 ;  /* 0x0000000105028824 */ /* 0x000fe400078e0215 */
[----:B------:R-:W-:Y:S01]  /*0440*/  @!P0 IMAD.MOV.U32 R6, RZ, RZ, R4 ;  /* 0x000000ffff068224 */ /* 0x000fe200078e0004 */
[----:B------:R-:W-:Y:S06]  /*0450*/  BRA `(.L_x_6) ;  /* 0x00000000007c7947 */ /* 0x000fec0003800000 */
.L_x_5:
[----:B------:R-:W-:-:S04]  /*0460*/  LOP3.LUT R4, R6, 0x1, RZ, 0xc0, !PT ;  /* 0x0000000106047812 */ /* 0x000fc800078ec0ff */
[----:B------:R-:W-:-:S04]  /*0470*/  ISETP.NE.U32.AND P0, PT, R4, 0x1, PT ;  /* 0x000000010400780c */ /* 0x000fc80003f05070 */
[----:B------:R-:W-:-:S13]  /*0480*/  ISETP.NE.U32.AND.EX P0, PT, RZ, RZ, PT, P0 ;  /* 0x000000ffff00720c */ /* 0x000fda0003f05100 */
[----:B------:R-:W-:Y:S02]  /*0490*/  @P0 SHF.L.W.U32.HI R4, R2, 0x1f, R7 ;  /* 0x0000001f02040819 */ /* 0x000fe40000010e07 */
[----:B------:R-:W-:Y:S02]  /*04a0*/  @P0 SHF.L.W.U32.HI R6, R6, 0x1f, R2 ;  /* 0x0000001f06060819 */ /* 0x000fe40000010e02 */
[----:B------:R-:W-:Y:S01]  /*04b0*/  @P0 SHF.R.U64 R7, R7, 0x1, R24 ;  /* 0x0000000107070819 */ /* 0x000fe20000001218 */
[----:B------:R-:W-:Y:S01]  /*04c0*/  @P0 IMAD.MOV.U32 R2, RZ, RZ, R4 ;  /* 0x000000ffff020224 */ /* 0x000fe200078e0004 */
[----:B------:R-:W-:Y:S01]  /*04d0*/  @P0 SHF.R.U32.HI R24, RZ, 0x1, R24 ;  /* 0x00000001ff180819 */ /* 0x000fe20000011618 */
[----:B------:R-:W-:Y:S06]  /*04e0*/  @P0 BRA `(.L_x_6) ;  /* 0x0000000000580947 */ /* 0x000fec0003800000 */
[----:B------:R-:W-:-:S04]  /*04f0*/  IMAD.WIDE.U32 R2, R21, 0x3, RZ ;  /* 0x0000000315027825 */ /* 0x000fc800078e00ff */
[----:B------:R-:W-:Y:S02]  /*0500*/  IMAD.MOV.U32 R6, RZ, RZ, 0x1 ;  /* 0x00000001ff067424 */ /* 0x000fe400078e00ff */
[----:B------:R-:W-:Y:S02]  /*0510*/  IMAD.MOV.U32 R7, RZ, RZ, 0x0 ;  /* 0x00000000ff077424 */ /* 0x000fe400078e00ff */
[----:B------:R-:W-:-:S04]  /*0520*/  IMAD.WIDE.U32 R2, P0, RZ, R9, R2 ;  /* 0x00000009ff027225 */ /* 0x000fc80007800002 */
[----:B------:R-:W-:Y:S01]  /*0530*/  IMAD.WIDE.U32 R4, R9, 0x3, RZ ;  /* 0x0000000309047825 */ /* 0x000fe200078e00ff */
[----:B------:R-:W-:-:S03]  /*0540*/  MOV R8, R3 ;  /* 0x0000000300087202 */ /* 0x000fc60000000f00 */
[----:B------:R-:W-:Y:S01]  /*0550*/  IMAD.WIDE.U32 R6, R9, 0x3, R6 ;  /* 0x0000000309067825 */ /* 0x000fe200078e0006 */
[----:B------:R-:W-:-:S03]  /*0560*/  IADD3 RZ, P1, PT, R2, R5, RZ ;  /* 0x0000000502ff7210 */ /* 0x000fc60007f3e0ff */
[----:B------:R-:W-:Y:S01]  /*0570*/  IMAD.X R9, RZ, RZ, RZ, P0 ;  /* 0x000000ffff097224 */ /* 0x000fe200000e06ff */
[----:B------:R-:W-:Y:S01]  /*0580*/  ISETP.NE.U32.AND P0, PT, R6, RZ, PT ;  /* 0x000000ff0600720c */ /* 0x000fe20003f05070 */
[----:B------:R-:W-:Y:S02]  /*0590*/  IMAD.IADD R2, R7, 0x1, R2 ;  /* 0x0000000107027824 */ /* 0x000fe400078e0202 */
[----:B------:R-:W-:-:S03]  /*05a0*/  IMAD.WIDE.U32.X R8, RZ, R21, R8, P1 ;  /* 0x00000015ff087225 */ /* 0x000fc600008e0408 */
[----:B------:R-:W-:Y:S01]  /*05b0*/  ISETP.NE.AND.EX P0, PT, R2, RZ, PT, P0 ;  /* 0x000000ff0200720c */ /* 0x000fe20003f05300 */
[----:B------:R-:W-:Y:S02]  /*05c0*/  IMAD R5, R18, 0x3, RZ ;  /* 0x0000000312057824 */ /* 0x000fe400078e02ff */
[----:B------:R-:W-:Y:S01]  /*05d0*/  IMAD.WIDE.U32 R8, R23, 0x3, R8 ;  /* 0x0000000317087825 */ /* 0x000fe200078e0008 */
[----:B------:R-:W-:-:S03]  /*05e0*/  SEL R3, RZ, 0x1, P0 ;  /* 0x00000001ff037807 */ /* 0x000fc60000000000 */
[----:B------:R-:W-:Y:S01]  /*05f0*/  IMAD.MOV.U32 R22, RZ, RZ, R2 ;  /* 0x000000ffff167224 */ /* 0x000fe200078e0002 */
[----:B------:R-:W-:Y:S01]  /*0600*/  IADD3 R3, P0, PT, R3, R8, RZ ;  /* 0x0000000803037210 */ /* 0x000fe20007f1e0ff */
[----:B------:R-:W-:-:S04]  /*0610*/  IMAD.MOV.U32 R8, RZ, RZ, R6 ;  /* 0x000000ffff087224 */ /* 0x000fc800078e0006 */
[----:B------:R-:W-:Y:S02]  /*0620*/  IMAD.X R20, R9, 0x1, R5, P0 ;  /* 0x0000000109147824 */ /* 0x000fe400000e0605 */
[----:B------:R-:W-:Y:S02]  /*0630*/  IMAD.MOV.U32 R7, RZ, RZ, R3 ;  /* 0x000000ffff077224 */ /* 0x000fe400078e0003 */
[----:B------:R-:W-:-:S07]  /*0640*/  IMAD.MOV.U32 R24, RZ, RZ, R20 ;  /* 0x000000ffff187224 */ /* 0x000fce00078e0014 */
.L_x_6:
[----:B------:R-:W-:Y:S05]  /*0650*/  BSYNC.RECONVERGENT B2 ;  /* 0x0000000000027941 */ /* 0x000fea0003800200 */
.L_x_4:
[----:B------:R-:W-:Y:S02]  /*0660*/  ISETP.NE.U32.AND P0, PT, R7, RZ, PT ;  /* 0x000000ff0700720c */ /* 0x000fe40003f05070 */
[----:B------:R-:W-:Y:S02]  /*0670*/  ISETP.NE.U32.AND P1, PT, R6, 0x1, PT ;  /* 0x000000010600780c */ /* 0x000fe40003f25070 */
[----:B------:R-:W-:Y:S02]  /*0680*/  ISETP.NE.AND.EX P0, PT, R24, RZ, PT, P0 ;  /* 0x000000ff1800720c */ /* 0x000fe40003f05300 */
[----:B------:R-:W-:Y:S02]  /*0690*/  IADD3 R19, P2, PT, R19, 0x1, RZ ;  /* 0x0000000113137810 */ /* 0x000fe40007f5e0ff */
[----:B------:R-:W-:-:S03]  /*06a0*/  ISETP.NE.OR.EX P0, PT, R2, RZ, P0, P1 ;  /* 0x000000ff0200720c */ /* 0x000fc60000705710 */
[----:B------:R-:W-:-:S10]  /*06b0*/  IMAD.X R16, RZ, RZ, R16, P2 ;  /* 0x000000ffff107224 */ /* 0x000fd400010e0610 */
[----:B------:R-:W-:Y:S05]  /*06c0*/  @P0 BRA `(.L_x_7) ;  /* 0xfffffffc000c0947 */ /* 0x000fea000383ffff */
.L_x_3:
[----:B------:R-:W-:Y:S05]  /*06d0*/  BSYNC.RECONVERGENT B1 ;  /* 0x0000000000017941 */ /* 0x000fea0003800200 */
.L_x_2:
[----:B------:R-:W-:Y:S01]  /*06e0*/  IADD3 R6, P1, PT, R17, R8, RZ ;  /* 0x0000000811067210 */ /* 0x000fe20007f3e0ff */
[----:B------:R-:W0:Y:S01]  /*06f0*/  LDCU.128 UR8, c[0x0][0x390] ;  /* 0x00007200ff0877ac */ /* 0x000e220008000c00 */
[----:B------:R-:W-:Y:S02]  /*0700*/  ISETP.GT.U32.AND P3, PT, R19, R12, PT ;  /* 0x0000000c1300720c */ /* 0x000fe40003f64070 */
[----:B------:R-:W-:Y:S01]  /*0710*/  ISETP.GE.U32.AND P0, PT, R6, R0, PT ;  /* 0x000000000600720c */ /* 0x000fe20003f06070 */
[----:B------:R-:W-:Y:S01]  /*0720*/  IMAD.X R2, RZ, RZ, R22, P1 ;  /* 0x000000ffff027224 */ /* 0x000fe200008e0616 */
[----:B------:R-:W-:-:S04]  /*0730*/  ISETP.GT.U32.AND.EX P3, PT, R16, R13, PT, P3 ;  /* 0x0000000d1000720c */ /* 0x000fc80003f64130 */
[----:B------:R-:W-:Y:S02]  /*0740*/  ISETP.GE.U32.AND.EX P0, PT, R2, RZ, PT, P0 ;  /* 0x000000ff0200720c */ /* 0x000fe40003f06100 */
[C---:B------:R-:W-:Y:S02]  /*0750*/  SEL R14, R3.reuse, R14, P3 ;  /* 0x0000000e030e7207 */ /* 0x040fe40001800000 */
[----:B------:R-:W-:Y:S02]  /*0760*/  SEL R4, RZ, 0x1, P0 ;  /* 0x00000001ff047807 */ /* 0x000fe40000000000 */
[----:B------:R-:W-:Y:S02]  /*0770*/  SEL R15, R20, R15, P3 ;  /* 0x0000000f140f7207 */ /* 0x000fe40001800000 */
[----:B------:R-:W-:Y:S02]  /*0780*/  IADD3 R7, P0, PT, R3, R4, RZ ;  /* 0x0000000403077210 */ /* 0x000fe40007f1e0ff */
[----:B0-----:R-:W-:-:S02]  /*0790*/  ISETP.LT.U32.AND P1, PT, R6, UR8, PT ;  /* 0x0000000806007c0c */ /* 0x001fc4000bf21070 */
[----:B------:R-:W-:Y:S01]  /*07a0*/  ISETP.GE.U32.AND P2, PT, R7, UR10, PT ;  /* 0x0000000a07007c0c */ /* 0x000fe2000bf46070 */
[----:B------:R-:W-:Y:S01]  /*07b0*/  IMAD.X R24, RZ, RZ, R20, P0 ;  /* 0x000000ffff187224 */ /* 0x000fe200000e0614 */
[----:B------:R-:W-:Y:S02]  /*07c0*/  ISETP.GT.U32.AND P0, PT, R19, R12, PT ;  /* 0x0000000c1300720c */ /* 0x000fe40003f04070 */
[----:B------:R-:W-:Y:S02]  /*07d0*/  SEL R10, R8, R10, P3 ;  /* 0x0000000a080a7207 */ /* 0x000fe40001800000 */
[----:B------:R-:W-:Y:S02]  /*07e0*/  ISETP.GE.U32.AND.EX P2, PT, R24, UR11, PT, P2 ;  /* 0x0000000b18007c0c */ /* 0x000fe4000bf46120 */
[----:B------:R-:W-:Y:S02]  /*07f0*/  ISETP.GT.U32.AND.EX P0, PT, R16, R13, PT, P0 ;  /* 0x0000000d1000720c */ /* 0x000fe40003f04100 */
[----:B------:R-:W-:-:S02]  /*0800*/  ISETP.LT.U32.OR.EX P1, PT, R2, UR9, !P2, P1 ;  /* 0x0000000902007c0c */ /* 0x000fc4000d721510 */
[----:B------:R-:W-:Y:S02]  /*0810*/  SEL R11, R22, R11, P3 ;  /* 0x0000000b160b7207 */ /* 0x000fe40001800000 */
[----:B------:R-:W-:Y:S02]  /*0820*/  SEL R12, R19, R12, P0 ;  /* 0x0000000c130c7207 */ /* 0x000fe40000000000 */
[----:B------:R-:W-:-:S07]  /*0830*/  SEL R13, R16, R13, P0 ;  /* 0x0000000d100d7207 */ /* 0x000fce0000000000 */
[----:B------:R-:W-:Y:S05]  /*0840*/  @P1 BRA `(.L_x_8) ;  /* 0xfffffff800641947 */ /* 0x000fea000383ffff */
.L_x_1:
[----:B------:R-:W-:Y:S05]  /*0850*/  BSYNC.RECONVERGENT B0 ;  /* 0x0000000000007941 */ /* 0x000fea0003800200 */
.L_x_0:
[----:B------:R-:W0:Y:S02]  /*0860*/  LDC.64 R2, c[0x0][0x3a0] ;  /* 0x0000e800ff027b82 */ /* 0x000e240000000a00 */
[----:B0-----:R-:W2:Y:S06]  /*0870*/  ATOMG.E.MAX.64.STRONG.GPU PT, R2, desc[UR6][R2.64], R12 ;  /* 0x8000000c020279a8 */ /* 0x001eac00091ef506 */
[----:B------:R-:W-:Y:S01]  /*0880*/  BAR.SYNC.DEFER_BLOCKING 0x0 ;  /* 0x0000000000007b1d */ /* 0x000fe20000010000 */
[----:B--2---:R-:W-:-:S04]  /*0890*/  ISETP.GT.U32.AND P0, PT, R12, R2, PT ;  /* 0x000000020c00720c */ /* 0x004fc80003f04070 */
[----:B------:R-:W-:-:S13]  /*08a0*/  ISETP.GT.U32.AND.EX P0, PT, R13, R3, PT, P0 ;  /* 0x000000030d00720c */ /* 0x000fda0003f04100 */
[----:B------:R-:W-:Y:S05]  /*08b0*/  @!P0 EXIT ;  /* 0x000000000000894d */ /* 0x000fea0003800000 */
[----:B------:R-:W0:Y:S01]  /*08c0*/  LDCU.64 UR4, c[0x0][0x3a8] ;  /* 0x00007500ff0477ac */ /* 0x000e220008000a00 */
[----:B------:R-:W1:Y:S01]  /*08d0*/  LDC.64 R2, c[0x0][0x3a8] ;  /* 0x0000ea00ff027b82 */ /* 0x000e620000000a00 */
[----:B0-----:R-:W-:-:S04]  /*08e0*/  UIADD3 UR4, UP0, UPT, UR4, 0x8, URZ ;  /* 0x0000000804047890 */ /* 0x001fc8000ff1e0ff */
[----:B------:R-:W-:Y:S02]  /*08f0*/  UIADD3.X UR5, UPT, UPT, URZ, UR5, URZ, UP0, !UPT ;  /* 0x00000005ff057290 */ /* 0x000fe400087fe4ff */
[----:B------:R-:W-:Y:S01]  /*0900*/  IMAD.U32 R4, RZ, RZ, UR4 ;  /* 0x00000004ff047e24 */ /* 0x000fe2000f8e00ff */
[----:B-1----:R-:W-:Y:S03]  /*0910*/  ATOMG.E.EXCH.64.STRONG.GPU PT, RZ, desc[UR6][R2.64], R10 ;  /* 0x8000000a02ff79a8 */ /* 0x002fe6000c1ef506 */
[----:B------:R-:W-:-:S05]  /*0920*/  IMAD.U32 R5, RZ, RZ, UR5 ;  /* 0x00000005ff057e24 */ /* 0x000fca000f8e00ff */
[----:B------:R-:W-:Y:S01]  /*0930*/  ATOMG.E.EXCH.64.STRONG.GPU PT, RZ, desc[UR6][R4.64], R14 ;  /* 0x8000000e04ff79a8 */ /* 0x000fe2000c1ef506 */
[----:B------:R-:W-:Y:S05]  /*0940*/  EXIT ;  /* 0x000000000000794d */ /* 0x000fea0003800000 */
.L_x_9:
[----:B------:R-:W-:-:S00]  /*0950*/  BRA `(.L_x_9) ;  /* 0xfffffffc00fc7947 */ /* 0x000fc0000383ffff */
[----:B------:R-:W-:-:S00]  /*0960*/  NOP ;  /* 0x0000000000007918 */ /* 0x000fc00000000000 */
        /* <DEDUP_REMOVED lines=9> */
.L_x_10:


//--------------------- .nv.shared.reserved.0     --------------------------
	.section	.nv.shared.reserved.0,"aw",@nobits
	.weak		__nv_reservedSMEM_offset_0_alias
	.size		__nv_reservedSMEM_offset_0_alias, 0, 64
	.other		__nv_reservedSMEM_offset_0_alias,@"STO_CUDA_RESERVED_SHARED STV_DEFAULT"
__nv_reservedSMEM_offset_0_alias:
	.zero		0
	.zero		64


//--------------------- .nv.constant0._Z31find_max_collatz_steps_in_range7uint128S_PyPS_ --------------------------
	.section	.nv.constant0._Z31find_max_collatz_steps_in_range7uint128S_PyPS_,"a",@progbits
	.sectionflags	@""
	.align	4
.nv.constant0._Z31find_max_collatz_steps_in_range7uint128S_PyPS_:
	.zero		944


//--------------------- SYMBOLS --------------------------

	.type		.nv.reservedSmem.offset0,@object
	.size		.nv.reservedSmem.offset0,0x4
